//
// Generated by NVIDIA NVVM Compiler
//
// Compiler Build ID: CL-36424714
// Cuda compilation tools, release 13.0, V13.0.88
// Based on NVVM 20.0.0
//

.version 9.0
.target sm_100
.address_size 64

	// .globl	_Z20collision_kernel_AoSPii
.extern .func  (.param .b32 func_retval0) vprintf
(
	.param .b64 vprintf_param_0,
	.param .b64 vprintf_param_1
)
;
.global .align 1 .b8 $str[4] = {104, 111, 10};
.global .align 1 .b8 $str$1[4] = {108, 97, 10};

.visible .entry _Z20collision_kernel_AoSPii(
	.param .u64 .ptr .align 1 _Z20collision_kernel_AoSPii_param_0,
	.param .u32 _Z20collision_kernel_AoSPii_param_1
)
{
	.reg .pred 	%p<10>;
	.reg .b32 	%r<22>;
	.reg .b64 	%rd<9>;

	ld.param.u64 	%rd2, [_Z20collision_kernel_AoSPii_param_0];
	ld.param.u32 	%r2, [_Z20collision_kernel_AoSPii_param_1];
	mov.u32 	%r3, %tid.x;
	mov.u32 	%r4, %ntid.x;
	mov.u32 	%r5, %ctaid.x;
	mad.lo.s32 	%r1, %r4, %r5, %r3;
	mov.u64 	%rd3, $str;
	cvta.global.u64 	%rd4, %rd3;
	{ // callseq 0, 0
	.param .b64 param0;
	st.param.b64 	[param0], %rd4;
	.param .b64 param1;
	st.param.b64 	[param1], 0;
	.param .b32 retval0;
	call.uni (retval0), 
	vprintf, 
	(
	param0, 
	param1
	);
	ld.param.b32 	%r6, [retval0];
	} // callseq 0
	setp.ge.s32 	%p1, %r1, %r2;
	@%p1 bra 	$L__BB0_11;
	cvta.to.global.u64 	%rd5, %rd2;
	mov.u64 	%rd6, $str$1;
	cvta.global.u64 	%rd7, %rd6;
	{ // callseq 1, 0
	.param .b64 param0;
	st.param.b64 	[param0], %rd7;
	.param .b64 param1;
	st.param.b64 	[param1], 0;
	.param .b32 retval0;
	call.uni (retval0), 
	vprintf, 
	(
	param0, 
	param1
	);
	ld.param.b32 	%r9, [retval0];
	} // callseq 1
	shl.b32 	%r11, %r1, 2;
	mul.wide.s32 	%rd8, %r11, 4;
	add.s64 	%rd1, %rd5, %rd8;
	ld.global.u32 	%r8, [%rd1];
	setp.eq.s32 	%p2, %r8, 1;
	@%p2 bra 	$L__BB0_7;
	setp.ne.s32 	%p3, %r8, 0;
	@%p3 bra 	$L__BB0_11;
	ld.global.u32 	%r12, [%rd1+4];
	setp.eq.s32 	%p4, %r12, 0;
	@%p4 bra 	$L__BB0_4;
	bra.uni 	$L__BB0_11;
$L__BB0_4:
	ld.global.u32 	%r13, [%rd1+12];
	setp.ne.s32 	%p5, %r13, 1;
	@%p5 bra 	$L__BB0_11;
	ld.global.u32 	%r14, [%rd1+8];
	setp.ne.s32 	%p6, %r14, 1;
	@%p6 bra 	$L__BB0_11;
	mov.b32 	%r15, 1;
	st.global.u32 	[%rd1], %r15;
	st.global.u32 	[%rd1+4], %r15;
	mov.b32 	%r16, 0;
	st.global.u32 	[%rd1+8], %r16;
	st.global.u32 	[%rd1+12], %r16;
	bra.uni 	$L__BB0_11;
$L__BB0_7:
	ld.global.u32 	%r17, [%rd1+4];
	setp.ne.s32 	%p7, %r17, 1;
	@%p7 bra 	$L__BB0_11;
	ld.global.u32 	%r18, [%rd1+12];
	setp.ne.s32 	%p8, %r18, 0;
	@%p8 bra 	$L__BB0_11;
	ld.global.u32 	%r19, [%rd1+8];
	setp.ne.s32 	%p9, %r19, 0;
	@%p9 bra 	$L__BB0_11;
	mov.b32 	%r20, 0;
	st.global.u32 	[%rd1], %r20;
	st.global.u32 	[%rd1+4], %r20;
	mov.b32 	%r21, 1;
	st.global.u32 	[%rd1+8], %r21;
	st.global.u32 	[%rd1+12], %r21;
$L__BB0_11:
	ret;

}
	// .globl	_Z20collision_kernel_SoA3SoAi
.visible .entry _Z20collision_kernel_SoA3SoAi(
	.param .align 8 .b8 _Z20collision_kernel_SoA3SoAi_param_0[32],
	.param .u32 _Z20collision_kernel_SoA3SoAi_param_1
)
{
	.reg .pred 	%p<10>;
	.reg .b32 	%r<17>;
	.reg .b64 	%rd<14>;

	ld.param.u64 	%rd8, [_Z20collision_kernel_SoA3SoAi_param_0+24];
	ld.param.u64 	%rd7, [_Z20collision_kernel_SoA3SoAi_param_0+16];
	ld.param.u64 	%rd6, [_Z20collision_kernel_SoA3SoAi_param_0+8];
	ld.param.u64 	%rd5, [_Z20collision_kernel_SoA3SoAi_param_0];
	ld.param.u32 	%r2, [_Z20collision_kernel_SoA3SoAi_param_1];
	mov.u32 	%r3, %tid.x;
	mov.u32 	%r4, %ntid.x;
	mov.u32 	%r5, %ctaid.x;
	mad.lo.s32 	%r1, %r4, %r5, %r3;
	setp.ge.s32 	%p1, %r1, %r2;
	@%p1 bra 	$L__BB1_11;
	cvta.to.global.u64 	%rd9, %rd8;
	cvta.to.global.u64 	%rd10, %rd7;
	cvta.to.global.u64 	%rd11, %rd6;
	cvta.to.global.u64 	%rd12, %rd5;
	mul.wide.s32 	%rd13, %r1, 4;
	add.s64 	%rd1, %rd12, %rd13;
	ld.global.u32 	%r6, [%rd1];
	add.s64 	%rd2, %rd9, %rd13;
	add.s64 	%rd3, %rd10, %rd13;
	add.s64 	%rd4, %rd11, %rd13;
	setp.eq.s32 	%p2, %r6, 1;
	@%p2 bra 	$L__BB1_7;
	setp.ne.s32 	%p3, %r6, 0;
	@%p3 bra 	$L__BB1_11;
	ld.global.u32 	%r7, [%rd2];
	setp.eq.s32 	%p4, %r7, 0;
	@%p4 bra 	$L__BB1_4;
	bra.uni 	$L__BB1_11;
$L__BB1_4:
	ld.global.u32 	%r8, [%rd3];
	setp.ne.s32 	%p5, %r8, 1;
	@%p5 bra 	$L__BB1_11;
	ld.global.u32 	%r9, [%rd4];
	setp.ne.s32 	%p6, %r9, 1;
	@%p6 bra 	$L__BB1_11;
	mov.b32 	%r10, 1;
	st.global.u32 	[%rd1], %r10;
	st.global.u32 	[%rd2], %r10;
	mov.b32 	%r11, 0;
	st.global.u32 	[%rd4], %r11;
	st.global.u32 	[%rd3], %r11;
	bra.uni 	$L__BB1_11;
$L__BB1_7:
	ld.global.u32 	%r12, [%rd2];
	setp.ne.s32 	%p7, %r12, 1;
	@%p7 bra 	$L__BB1_11;
	ld.global.u32 	%r13, [%rd3];
	setp.ne.s32 	%p8, %r13, 0;
	@%p8 bra 	$L__BB1_11;
	ld.global.u32 	%r14, [%rd4];
	setp.ne.s32 	%p9, %r14, 0;
	@%p9 bra 	$L__BB1_11;
	mov.b32 	%r15, 0;
	st.global.u32 	[%rd1], %r15;
	st.global.u32 	[%rd2], %r15;
	mov.b32 	%r16, 1;
	st.global.u32 	[%rd4], %r16;
	st.global.u32 	[%rd3], %r16;
$L__BB1_11:
	ret;

}


// ===== COMPILED SASS (sm_100) =====

	.target	sm_100

	.elftype	@"ET_EXEC"


//--------------------- .note.nv.tkinfo           --------------------------
	.section	.note.nv.tkinfo,"",@"SHT_NOTE"
	.sectionflags	@"SHF_NOTE_NV_TKINFO"
	.tkinfo
        /*0018*/ 	.word	0x00000002
        /*0030*/ 	.string	""
        /*0030*/ 	.string	"ptxas"
        /*0030*/ 	.string	"Cuda compilation tools, release 13.0, V13.0.88"
        /*0030*/ 	.string	"Build cuda_13.0.r13.0/compiler.36424714_0"
        /*0030*/ 	.string	"-arch sm_100 -m 64 "



//--------------------- .note.nv.cuinfo           --------------------------
	.section	.note.nv.cuinfo,"",@"SHT_NOTE"
	.sectionflags	@"SHF_NOTE_NV_CUINFO"
        /*0018*/ 	.short	0x0002
        /*001a*/ 	.short	0x0064
        /*001c*/ 	.short	0x0082
	.zero		2


//--------------------- .nv.info                  --------------------------
	.section	.nv.info,"",@"SHT_CUDA_INFO"
	.align	4


	//----- nvinfo : EIATTR_REGCOUNT
	.align		4
        /*0000*/ 	.byte	0x04, 0x2f
        /*0002*/ 	.short	(.L_3 - .L_2)
	.align		4
.L_2:
        /*0004*/ 	.word	index@(_Z20collision_kernel_AoSPii)
        /*0008*/ 	.word	0x00000018


	//----- nvinfo : EIATTR_FRAME_SIZE
	.align		4
.L_3:
        /*000c*/ 	.byte	0x04, 0x11
        /*000e*/ 	.short	(.L_5 - .L_4)
	.align		4
.L_4:
        /*0010*/ 	.word	index@(_Z20collision_kernel_AoSPii)
        /*0014*/ 	.word	0x00000000


	//----- nvinfo : EIATTR_REGCOUNT
	.align		4
.L_5:
        /*0018*/ 	.byte	0x04, 0x2f
        /*001a*/ 	.short	(.L_7 - .L_6)
	.align		4
.L_6:
        /*001c*/ 	.word	index@(_Z20collision_kernel_SoA3SoAi)
        /*0020*/ 	.word	0x0000000e


	//----- nvinfo : EIATTR_FRAME_SIZE
	.align		4
.L_7:
        /*0024*/ 	.byte	0x04, 0x11
        /*0026*/ 	.short	(.L_9 - .L_8)
	.align		4
.L_8:
        /*0028*/ 	.word	index@(_Z20collision_kernel_SoA3SoAi)
        /*002c*/ 	.word	0x00000000


	//----- nvinfo : EIATTR_MIN_STACK_SIZE
	.align		4
.L_9:
        /*0030*/ 	.byte	0x04, 0x12
        /*0032*/ 	.short	(.L_11 - .L_10)
	.align		4
.L_10:
        /*0034*/ 	.word	index@(_Z20collision_kernel_SoA3SoAi)
        /*0038*/ 	.word	0x00000000


	//----- nvinfo : EIATTR_MIN_STACK_SIZE
	.align		4
.L_11:
        /*003c*/ 	.byte	0x04, 0x12
        /*003e*/ 	.short	(.L_13 - .L_12)
	.align		4
.L_12:
        /*0040*/ 	.word	index@(_Z20collision_kernel_AoSPii)
        /*0044*/ 	.word	0x00000000
.L_13:


//--------------------- .nv.compat                --------------------------
	.section	.nv.compat,"",@"SHT_CUDA_COMPAT_INFO"
	.align	4
        /*0000*/ 	.byte	0x02, 0x09, 0x00, 0x00, 0x02, 0x02, 0x01, 0x00, 0x02, 0x05, 0x05, 0x00, 0x03, 0x07, 0x01, 0x01
        /*0010*/ 	.byte	0x02, 0x03, 0x00, 0x00, 0x02, 0x06, 0x01, 0x00, 0x04, 0x0b, 0x08, 0x00, 0x09, 0x00, 0x00, 0x00
        /*0020*/ 	.byte	0x00, 0x00, 0x00, 0x00


//--------------------- .nv.info._Z20collision_kernel_SoA3SoAi --------------------------
	.section	.nv.info._Z20collision_kernel_SoA3SoAi,"",@"SHT_CUDA_INFO"
	.sectionflags	@""
	.align	4


	//----- nvinfo : EIATTR_CUDA_API_VERSION
	.align		4
        /*0000*/ 	.byte	0x04, 0x37
        /*0002*/ 	.short	(.L_15 - .L_14)
.L_14:
        /*0004*/ 	.word	0x00000082


	//----- nvinfo : EIATTR_KPARAM_INFO
	.align		4
.L_15:
        /*0008*/ 	.byte	0x04, 0x17
        /*000a*/ 	.short	(.L_17 - .L_16)
.L_16:
        /*000c*/ 	.word	0x00000000
        /*0010*/ 	.short	0x0001
        /*0012*/ 	.short	0x0020
        /*0014*/ 	.byte	0x00, 0xf0, 0x11, 0x00


	//----- nvinfo : EIATTR_KPARAM_INFO
	.align		4
.L_17:
        /*0018*/ 	.byte	0x04, 0x17
        /*001a*/ 	.short	(.L_19 - .L_18)
.L_18:
        /*001c*/ 	.word	0x00000000
        /*0020*/ 	.short	0x0000
        /*0022*/ 	.short	0x0000
        /*0024*/ 	.byte	0x00, 0xf0, 0x81, 0x00


	//----- nvinfo : EIATTR_SPARSE_MMA_MASK
	.align		4
.L_19:
        /*0028*/ 	.byte	0x03, 0x50
        /*002a*/ 	.short	0x0000


	//----- nvinfo : EIATTR_MAXREG_COUNT
	.align		4
        /*002c*/ 	.byte	0x03, 0x1b
        /*002e*/ 	.short	0x00ff


	//----- nvinfo : EIATTR_MERCURY_ISA_VERSION
	.align		4
        /*0030*/ 	.byte	0x03, 0x5f
        /*0032*/ 	.short	0x0101


	//----- nvinfo : EIATTR_VRC_CTA_INIT_COUNT
	.align		4
        /*0034*/ 	.byte	0x02, 0x4a
	.zero		1
	.zero		1


	//----- nvinfo : EIATTR_EXIT_INSTR_OFFSETS
	.align		4
        /*0038*/ 	.byte	0x04, 0x1c
        /*003a*/ 	.short	(.L_21 - .L_20)


	//   ....[0]....
.L_20:
        /*003c*/ 	.word	0x00000070


	//   ....[1]....
        /*0040*/ 	.word	0x00000150


	//   ....[2]....
        /*0044*/ 	.word	0x00000180


	//   ....[3]....
        /*0048*/ 	.word	0x000001b0


	//   ....[4]....
        /*004c*/ 	.word	0x000001e0


	//   ....[5]....
        /*0050*/ 	.word	0x00000240


	//   ....[6]....
        /*0054*/ 	.word	0x00000270


	//   ....[7]....
        /*0058*/ 	.word	0x000002a0


	//   ....[8]....
        /*005c*/ 	.word	0x000002d0


	//   ....[9]....
        /*0060*/ 	.word	0x00000330


	//----- nvinfo : EIATTR_CRS_STACK_SIZE
	.align		4
.L_21:
        /*0064*/ 	.byte	0x04, 0x1e
        /*0066*/ 	.short	(.L_23 - .L_22)
.L_22:
        /*0068*/ 	.word	0x00000000


	//----- nvinfo : EIATTR_CBANK_PARAM_SIZE
	.align		4
.L_23:
        /*006c*/ 	.byte	0x03, 0x19
        /*006e*/ 	.short	0x0024


	//----- nvinfo : EIATTR_PARAM_CBANK
	.align		4
        /*0070*/ 	.byte	0x04, 0x0a
        /*0072*/ 	.short	(.L_25 - .L_24)
	.align		4
.L_24:
        /*0074*/ 	.word	index@(.nv.constant0._Z20collision_kernel_SoA3SoAi)
        /*0078*/ 	.short	0x0380
        /*007a*/ 	.short	0x0024


	//----- nvinfo : EIATTR_SW_WAR
	.align		4
.L_25:
        /*007c*/ 	.byte	0x04, 0x36
        /*007e*/ 	.short	(.L_27 - .L_26)
.L_26:
        /*0080*/ 	.word	0x00000008
.L_27:


//--------------------- .nv.info._Z20collision_kernel_AoSPii --------------------------
	.section	.nv.info._Z20collision_kernel_AoSPii,"",@"SHT_CUDA_INFO"
	.sectionflags	@""
	.align	4


	//----- nvinfo : EIATTR_CUDA_API_VERSION
	.align		4
        /*0000*/ 	.byte	0x04, 0x37
        /*0002*/ 	.short	(.L_29 - .L_28)
.L_28:
        /*0004*/ 	.word	0x00000082


	//----- nvinfo : EIATTR_KPARAM_INFO
	.align		4
.L_29:
        /*0008*/ 	.byte	0x04, 0x17
        /*000a*/ 	.short	(.L_31 - .L_30)
.L_30:
        /*000c*/ 	.word	0x00000000
        /*0010*/ 	.short	0x0001
        /*0012*/ 	.short	0x0008
        /*0014*/ 	.byte	0x00, 0xf0, 0x11, 0x00


	//----- nvinfo : EIATTR_KPARAM_INFO
	.align		4
.L_31:
        /*0018*/ 	.byte	0x04, 0x17
        /*001a*/ 	.short	(.L_33 - .L_32)
.L_32:
        /*001c*/ 	.word	0x00000000
        /*0020*/ 	.short	0x0000
        /*0022*/ 	.short	0x0000
        /*0024*/ 	.byte	0x00, 0xf5, 0x21, 0x00


	//----- nvinfo : EIATTR_SPARSE_MMA_MASK
	.align		4
.L_33:
        /*0028*/ 	.byte	0x03, 0x50
        /*002a*/ 	.short	0x0000


	//----- nvinfo : EIATTR_MAXREG_COUNT
	.align		4
        /*002c*/ 	.byte	0x03, 0x1b
        /*002e*/ 	.short	0x00ff


	//----- nvinfo : EIATTR_EXTERNS
	.align		4
        /*0030*/ 	.byte	0x04, 0x0f
        /*0032*/ 	.short	(.L_35 - .L_34)


	//   ....[0]....
	.align		4
.L_34:
        /*0034*/ 	.word	index@(vprintf)


	//----- nvinfo : EIATTR_MERCURY_ISA_VERSION
	.align		4
.L_35:
        /*0038*/ 	.byte	0x03, 0x5f
        /*003a*/ 	.short	0x0101


	//----- nvinfo : EIATTR_VRC_CTA_INIT_COUNT
	.align		4
        /*003c*/ 	.byte	0x02, 0x4a
	.zero		1
	.zero		1


	//----- nvinfo : EIATTR_SYSCALL_OFFSETS
	.align		4
        /*0040*/ 	.byte	0x04, 0x46
        /*0042*/ 	.short	(.L_37 - .L_36)


	//   ....[0]....
.L_36:
        /*0044*/ 	.word	0x000000c0


	//   ....[1]....
        /*0048*/ 	.word	0x00000170


	//----- nvinfo : EIATTR_EXIT_INSTR_OFFSETS
	.align		4
.L_37:
        /*004c*/ 	.byte	0x04, 0x1c
        /*004e*/ 	.short	(.L_39 - .L_38)


	//   ....[0]....
.L_38:
        /*0050*/ 	.word	0x000000f0


	//   ....[1]....
        /*0054*/ 	.word	0x00000210


	//   ....[2]....
        /*0058*/ 	.word	0x00000260


	//   ....[3]....
        /*005c*/ 	.word	0x000002b0


	//   ....[4]....
        /*0060*/ 	.word	0x00000300


	//   ....[5]....
        /*0064*/ 	.word	0x000003e0


	//   ....[6]....
        /*0068*/ 	.word	0x00000430


	//   ....[7]....
        /*006c*/ 	.word	0x00000480


	//   ....[8]....
        /*0070*/ 	.word	0x000004d0


	//   ....[9]....
        /*0074*/ 	.word	0x000005b0


	//----- nvinfo : EIATTR_CRS_STACK_SIZE
	.align		4
.L_39:
        /*0078*/ 	.byte	0x04, 0x1e
        /*007a*/ 	.short	(.L_41 - .L_40)
.L_40:
        /*007c*/ 	.word	0x00000000


	//----- nvinfo : EIATTR_CBANK_PARAM_SIZE
	.align		4
.L_41:
        /*0080*/ 	.byte	0x03, 0x19
        /*0082*/ 	.short	0x000c


	//----- nvinfo : EIATTR_PARAM_CBANK
	.align		4
        /*0084*/ 	.byte	0x04, 0x0a
        /*0086*/ 	.short	(.L_43 - .L_42)
	.align		4
.L_42:
        /*0088*/ 	.word	index@(.nv.constant0._Z20collision_kernel_AoSPii)
        /*008c*/ 	.short	0x0380
        /*008e*/ 	.short	0x000c


	//----- nvinfo : EIATTR_SW_WAR
	.align		4
.L_43:
        /*0090*/ 	.byte	0x04, 0x36
        /*0092*/ 	.short	(.L_45 - .L_44)
.L_44:
        /*0094*/ 	.word	0x00000008
.L_45:


//--------------------- .nv.callgraph             --------------------------
	.section	.nv.callgraph,"",@"SHT_CUDA_CALLGRAPH"
	.align	4
	.sectionentsize	8
	.align		4
        /*0000*/ 	.word	0x00000000
	.align		4
        /*0004*/ 	.word	0xffffffff
	.align		4
        /*0008*/ 	.word	index@(_Z20collision_kernel_AoSPii)
	.align		4
        /*000c*/ 	.word	index@(vprintf)
	.align		4
        /*0010*/ 	.word	0x00000000
	.align		4
        /*0014*/ 	.word	0xfffffffe
	.align		4
        /*0018*/ 	.word	0x00000000
	.align		4
        /*001c*/ 	.word	0xfffffffd
	.align		4
        /*0020*/ 	.word	0x00000000
	.align		4
        /*0024*/ 	.word	0xfffffffc


//--------------------- .nv.constant4             --------------------------
	.section	.nv.constant4,"a",@progbits
	.align	8
	.align		8
.nv.constant4:
        /*0000*/ 	.dword	$str
	.align		8
        /*0008*/ 	.dword	$str$1
	.align		8
        /*0010*/ 	.dword	vprintf


//--------------------- .text._Z20collision_kernel_SoA3SoAi --------------------------
	.section	.text._Z20collision_kernel_SoA3SoAi,"ax",@progbits
	.align	128
        .global         _Z20collision_kernel_SoA3SoAi
        .type           _Z20collision_kernel_SoA3SoAi,@function
        .size           _Z20collision_kernel_SoA3SoAi,(.L_x_6 - _Z20collision_kernel_SoA3SoAi)
        .other          _Z20collision_kernel_SoA3SoAi,@"STO_CUDA_ENTRY STV_DEFAULT"
_Z20collision_kernel_SoA3SoAi:
.text._Z20collision_kernel_SoA3SoAi:
[----:B------:R-:W-:Y:S01]  /*0000*/  LDC R1, c[0x0][0x37c] ;  /* 0x0000df00ff017b82 */ /* 0x000fe20000000800 */
[----:B------:R-:W0:Y:S01]  /*0010*/  S2R R11, SR_TID.X ;  /* 0x00000000000b7919 */ /* 0x000e220000002100 */
[----:B------:R-:W0:Y:S01]  /*0020*/  LDCU UR4, c[0x0][0x360] ;  /* 0x00006c00ff0477ac */ /* 0x000e220008000800 */
[----:B------:R-:W0:Y:S01]  /*0030*/  S2R R0, SR_CTAID.X ;  /* 0x0000000000007919 */ /* 0x000e220000002500 */
[----:B------:R-:W1:Y:S01]  /*0040*/  LDCU UR5, c[0x0][0x3a0] ;  /* 0x00007400ff0577ac */ /* 0x000e620008000800 */
[----:B0-----:R-:W-:-:S05]  /*0050*/  IMAD R11, R0, UR4, R11 ;  /* 0x00000004000b7c24 */ /* 0x001fca000f8e020b */
[----:B-1----:R-:W-:-:S13]  /*0060*/  ISETP.GE.AND P0, PT, R11, UR5, PT ;  /* 0x000000050b007c0c */ /* 0x002fda000bf06270 */
[----:B------:R-:W-:Y:S05]  /*0070*/  @P0 EXIT ;  /* 0x000000000000094d */ /* 0x000fea0003800000 */
[----:B------:R-:W0:Y:S01]  /*0080*/  LDC.64 R2, c[0x0][0x380] ;  /* 0x0000e000ff027b82 */ /* 0x000e220000000a00 */
[----:B------:R-:W1:Y:S07]  /*0090*/  LDCU.64 UR4, c[0x0][0x358] ;  /* 0x00006b00ff0477ac */ /* 0x000e6e0008000a00 */
[----:B------:R-:W2:Y:S08]  /*00a0*/  LDC.64 R4, c[0x0][0x398] ;  /* 0x0000e600ff047b82 */ /* 0x000eb00000000a00 */
[----:B------:R-:W3:Y:S01]  /*00b0*/  LDC.64 R6, c[0x0][0x390] ;  /* 0x0000e400ff067b82 */ /* 0x000ee20000000a00 */
[----:B0-----:R-:W-:-:S07]  /*00c0*/  IMAD.WIDE R2, R11, 0x4, R2 ;  /* 0x000000040b027825 */ /* 0x001fce00078e0202 */
[----:B------:R-:W0:Y:S01]  /*00d0*/  LDC.64 R8, c[0x0][0x388] ;  /* 0x0000e200ff087b82 */ /* 0x000e220000000a00 */
[----:B-1----:R-:W4:Y:S01]  /*00e0*/  LDG.E R0, desc[UR4][R2.64] ;  /* 0x0000000402007981 */ /* 0x002f22000c1e1900 */
[----:B--2---:R-:W-:-:S04]  /*00f0*/  IMAD.WIDE R4, R11, 0x4, R4 ;  /* 0x000000040b047825 */ /* 0x004fc800078e0204 */
[----:B---3--:R-:W-:-:S04]  /*0100*/  IMAD.WIDE R6, R11, 0x4, R6 ;  /* 0x000000040b067825 */ /* 0x008fc800078e0206 */
[----:B0-----:R-:W-:Y:S01]  /*0110*/  IMAD.WIDE R8, R11, 0x4, R8 ;  /* 0x000000040b087825 */ /* 0x001fe200078e0208 */
[----:B----4-:R-:W-:-:S13]  /*0120*/  ISETP.NE.AND P0, PT, R0, 0x1, PT ;  /* 0x000000010000780c */ /* 0x010fda0003f05270 */
[----:B------:R-:W-:Y:S05]  /*0130*/  @!P0 BRA `(.L_x_0) ;  /* 0x0000000000448947 */ /* 0x000fea0003800000 */
[----:B------:R-:W-:-:S13]  /*0140*/  ISETP.NE.AND P0, PT, R0, RZ, PT ;  /* 0x000000ff0000720c */ /* 0x000fda0003f05270 */
[----:B------:R-:W-:Y:S05]  /*0150*/  @P0 EXIT ;  /* 0x000000000000094d */ /* 0x000fea0003800000 */
[----:B------:R-:W2:Y:S02]  /*0160*/  LDG.E R0, desc[UR4][R4.64] ;  /* 0x0000000404007981 */ /* 0x000ea4000c1e1900 */
[----:B--2---:R-:W-:-:S13]  /*0170*/  ISETP.NE.AND P0, PT, R0, RZ, PT ;  /* 0x000000ff0000720c */ /* 0x004fda0003f05270 */
[----:B------:R-:W-:Y:S05]  /*0180*/  @P0 EXIT ;  /* 0x000000000000094d */ /* 0x000fea0003800000 */
[----:B------:R-:W2:Y:S02]  /*0190*/  LDG.E R0, desc[UR4][R6.64] ;  /* 0x0000000406007981 */ /* 0x000ea4000c1e1900 */
[----:B--2---:R-:W-:-:S13]  /*01a0*/  ISETP.NE.AND P0, PT, R0, 0x1, PT ;  /* 0x000000010000780c */ /* 0x004fda0003f05270 */
[----:B------:R-:W-:Y:S05]  /*01b0*/  @P0 EXIT ;  /* 0x000000000000094d */ /* 0x000fea0003800000 */
[----:B------:R-:W2:Y:S02]  /*01c0*/  LDG.E R0, desc[UR4][R8.64] ;  /* 0x0000000408007981 */ /* 0x000ea4000c1e1900 */
[----:B--2---:R-:W-:-:S13]  /*01d0*/  ISETP.NE.AND P0, PT, R0, 0x1, PT ;  /* 0x000000010000780c */ /* 0x004fda0003f05270 */
[----:B------:R-:W-:Y:S05]  /*01e0*/  @P0 EXIT ;  /* 0x000000000000094d */ /* 0x000fea0003800000 */
[----:B------:R-:W-:-:S05]  /*01f0*/  IMAD.MOV.U32 R11, RZ, RZ, 0x1 ;  /* 0x00000001ff0b7424 */ /* 0x000fca00078e00ff */
[----:B------:R-:W-:Y:S04]  /*0200*/  STG.E desc[UR4][R2.64], R11 ;  /* 0x0000000b02007986 */ /* 0x000fe8000c101904 */
[----:B------:R-:W-:Y:S04]  /*0210*/  STG.E desc[UR4][R4.64], R11 ;  /* 0x0000000b04007986 */ /* 0x000fe8000c101904 */
[----:B------:R-:W-:Y:S04]  /*0220*/  STG.E desc[UR4][R8.64], RZ ;  /* 0x000000ff08007986 */ /* 0x000fe8000c101904 */
[----:B------:R-:W-:Y:S01]  /*0230*/  STG.E desc[UR4][R6.64], RZ ;  /* 0x000000ff06007986 */ /* 0x000fe2000c101904 */
[----:B------:R-:W-:Y:S05]  /*0240*/  EXIT ;  /* 0x000000000000794d */ /* 0x000fea0003800000 */
.L_x_0:
[----:B------:R-:W2:Y:S02]  /*0250*/  LDG.E R0, desc[UR4][R4.64] ;  /* 0x0000000404007981 */ /* 0x000ea4000c1e1900 */
[----:B--2---:R-:W-:-:S13]  /*0260*/  ISETP.NE.AND P0, PT, R0, 0x1, PT ;  /* 0x000000010000780c */ /* 0x004fda0003f05270 */
[----:B------:R-:W-:Y:S05]  /*0270*/  @P0 EXIT ;  /* 0x000000000000094d */ /* 0x000fea0003800000 */
[----:B------:R-:W2:Y:S02]  /*0280*/  LDG.E R0, desc[UR4][R6.64] ;  /* 0x0000000406007981 */ /* 0x000ea4000c1e1900 */
[----:B--2---:R-:W-:-:S13]  /*0290*/  ISETP.NE.AND P0, PT, R0, RZ, PT ;  /* 0x000000ff0000720c */ /* 0x004fda0003f05270 */
[----:B------:R-:W-:Y:S05]  /*02a0*/  @P0 EXIT ;  /* 0x000000000000094d */ /* 0x000fea0003800000 */
[----:B------:R-:W2:Y:S02]  /*02b0*/  LDG.E R0, desc[UR4][R8.64] ;  /* 0x0000000408007981 */ /* 0x000ea4000c1e1900 */
[----:B--2---:R-:W-:-:S13]  /*02c0*/  ISETP.NE.AND P0, PT, R0, RZ, PT ;  /* 0x000000ff0000720c */ /* 0x004fda0003f05270 */
[----:B------:R-:W-:Y:S05]  /*02d0*/  @P0 EXIT ;  /* 0x000000000000094d */ /* 0x000fea0003800000 */
[----:B------:R-:W-:Y:S01]  /*02e0*/  IMAD.MOV.U32 R11, RZ, RZ, 0x1 ;  /* 0x00000001ff0b7424 */ /* 0x000fe200078e00ff */
[----:B------:R-:W-:Y:S04]  /*02f0*/  STG.E desc[UR4][R2.64], RZ ;  /* 0x000000ff02007986 */ /* 0x000fe8000c101904 */
[----:B------:R-:W-:Y:S04]  /*0300*/  STG.E desc[UR4][R4.64], RZ ;  /* 0x000000ff04007986 */ /* 0x000fe8000c101904 */
[----:B------:R-:W-:Y:S04]  /*0310*/  STG.E desc[UR4][R8.64], R11 ;  /* 0x0000000b08007986 */ /* 0x000fe8000c101904 */
[----:B------:R-:W-:Y:S01]  /*0320*/  STG.E desc[UR4][R6.64], R11 ;  /* 0x0000000b06007986 */ /* 0x000fe2000c101904 */
[----:B------:R-:W-:Y:S05]  /*0330*/  EXIT ;  /* 0x000000000000794d */ /* 0x000fea0003800000 */
.L_x_1:
[----:B------:R-:W-:-:S00]  /*0340*/  BRA `(.L_x_1) ;  /* 0xfffffffc00fc7947 */ /* 0x000fc0000383ffff */
[----:B------:R-:W-:-:S00]  /*0350*/  NOP ;  /* 0x0000000000007918 */ /* 0x000fc00000000000 */
        /* <DEDUP_REMOVED lines=10> */
.L_x_6:


//--------------------- .text._Z20collision_kernel_AoSPii --------------------------
	.section	.text._Z20collision_kernel_AoSPii,"ax",@progbits
	.align	128
        .global         _Z20collision_kernel_AoSPii
        .type           _Z20collision_kernel_AoSPii,@function
        .size           _Z20collision_kernel_AoSPii,(.L_x_7 - _Z20collision_kernel_AoSPii)
        .other          _Z20collision_kernel_AoSPii,@"STO_CUDA_ENTRY STV_DEFAULT"
_Z20collision_kernel_AoSPii:
.text._Z20collision_kernel_AoSPii:
[----:B------:R-:W0:Y:S01]  /*0000*/  LDC R1, c[0x0][0x37c] ;  /* 0x0000df00ff017b82 */ /* 0x000e220000000800 */
[----:B------:R-:W1:Y:S01]  /*0010*/  S2R R18, SR_TID.X ;  /* 0x0000000000127919 */ /* 0x000e620000002100 */
[----:B------:R-:W-:Y:S01]  /*0020*/  MOV R2, 0x10 ;  /* 0x0000001000027802 */ /* 0x000fe20000000f00 */
[----:B------:R-:W1:Y:S01]  /*0030*/  LDCU UR4, c[0x0][0x360] ;  /* 0x00006c00ff0477ac */ /* 0x000e620008000800 */
[----:B------:R-:W-:Y:S01]  /*0040*/  CS2R R6, SRZ ;  /* 0x0000000000067805 */ /* 0x000fe2000001ff00 */
[----:B------:R-:W1:Y:S03]  /*0050*/  S2R R3, SR_CTAID.X ;  /* 0x0000000000037919 */ /* 0x000e660000002500 */
[----:B------:R2:W3:Y:S01]  /*0060*/  LDC.64 R8, c[0x4][R2] ;  /* 0x0100000002087b82 */ /* 0x0004e20000000a00 */
[----:B------:R-:W4:Y:S02]  /*0070*/  LDCU.64 UR6, c[0x4][URZ] ;  /* 0x01000000ff0677ac */ /* 0x000f240008000a00 */
[----:B----4-:R-:W-:-:S02]  /*0080*/  IMAD.U32 R4, RZ, RZ, UR6 ;  /* 0x00000006ff047e24 */ /* 0x010fc4000f8e00ff */
[----:B------:R-:W-:Y:S02]  /*0090*/  IMAD.U32 R5, RZ, RZ, UR7 ;  /* 0x00000007ff057e24 */ /* 0x000fe4000f8e00ff */
[----:B-12---:R-:W-:-:S07]  /*00a0*/  IMAD R18, R3, UR4, R18 ;  /* 0x0000000403127c24 */ /* 0x006fce000f8e0212 */
[----:B------:R-:W-:-:S07]  /*00b0*/  LEPC R20, `(.L_x_2) ;  /* 0x000000001014794e */ /* 0x000fce0000000000 */
[----:B0--3--:R-:W-:Y:S05]  /*00c0*/  CALL.ABS.NOINC R8 ;  /* 0x0000000008007343 */ /* 0x009fea0003c00000 */
.L_x_2:
[----:B------:R-:W0:Y:S02]  /*00d0*/  LDCU UR4, c[0x0][0x388] ;  /* 0x00007100ff0477ac */ /* 0x000e240008000800 */
[----:B0-----:R-:W-:-:S13]  /*00e0*/  ISETP.GE.AND P0, PT, R18, UR4, PT ;  /* 0x0000000412007c0c */ /* 0x001fda000bf06270 */
[----:B------:R-:W-:Y:S05]  /*00f0*/  @P0 EXIT ;  /* 0x000000000000094d */ /* 0x000fea0003800000 */
[----:B------:R-:W0:Y:S01]  /*0100*/  LDC.64 R2, c[0x4][R2] ;  /* 0x0100000002027b82 */ /* 0x000e220000000a00 */
[----:B------:R-:W1:Y:S01]  /*0110*/  LDCU.64 UR4, c[0x4][0x8] ;  /* 0x01000100ff0477ac */ /* 0x000e620008000a00 */
[----:B------:R-:W-:-:S06]  /*0120*/  CS2R R6, SRZ ;  /* 0x0000000000067805 */ /* 0x000fcc000001ff00 */
[----:B------:R-:W2:Y:S01]  /*0130*/  LDC.64 R16, c[0x0][0x358] ;  /* 0x0000d600ff107b82 */ /* 0x000ea20000000a00 */
[----:B-1----:R-:W-:Y:S02]  /*0140*/  IMAD.U32 R4, RZ, RZ, UR4 ;  /* 0x00000004ff047e24 */ /* 0x002fe4000f8e00ff */
[----:B------:R-:W-:-:S07]  /*0150*/  IMAD.U32 R5, RZ, RZ, UR5 ;  /* 0x00000005ff057e24 */ /* 0x000fce000f8e00ff */
[----:B------:R-:W-:-:S07]  /*0160*/  LEPC R20, `(.L_x_3) ;  /* 0x000000001014794e */ /* 0x000fce0000000000 */
[----:B0-2---:R-:W-:Y:S05]  /*0170*/  CALL.ABS.NOINC R2 ;  /* 0x0000000002007343 */ /* 0x005fea0003c00000 */
.L_x_3:
[----:B------:R-:W0:Y:S01]  /*0180*/  LDC.64 R2, c[0x0][0x380] ;  /* 0x0000e000ff027b82 */ /* 0x000e220000000a00 */
[----:B------:R-:W-:Y:S01]  /*0190*/  R2UR UR4, R16 ;  /* 0x00000000100472ca */ /* 0x000fe200000e0000 */
[----:B------:R-:W-:Y:S01]  /*01a0*/  IMAD.SHL.U32 R5, R18, 0x4, RZ ;  /* 0x0000000412057824 */ /* 0x000fe200078e00ff */
[----:B------:R-:W-:-:S03]  /*01b0*/  R2UR UR5, R17 ;  /* 0x00000000110572ca */ /* 0x000fc600000e0000 */
[----:B0-----:R-:W-:-:S10]  /*01c0*/  IMAD.WIDE R2, R5, 0x4, R2 ;  /* 0x0000000405027825 */ /* 0x001fd400078e0202 */
[----:B------:R-:W2:Y:S02]  /*01d0*/  LDG.E R0, desc[UR4][R2.64] ;  /* 0x0000000402007981 */ /* 0x000ea4000c1e1900 */
[----:B--2---:R-:W-:-:S13]  /*01e0*/  ISETP.NE.AND P0, PT, R0, 0x1, PT ;  /* 0x000000010000780c */ /* 0x004fda0003f05270 */
[----:B------:R-:W-:Y:S05]  /*01f0*/  @!P0 BRA `(.L_x_4) ;  /* 0x00000000007c8947 */ /* 0x000fea0003800000 */
[----:B------:R-:W-:-:S13]  /*0200*/  ISETP.NE.AND P0, PT, R0, RZ, PT ;  /* 0x000000ff0000720c */ /* 0x000fda0003f05270 */
[----:B------:R-:W-:Y:S05]  /*0210*/  @P0 EXIT ;  /* 0x000000000000094d */ /* 0x000fea0003800000 */
[----:B------:R-:W-:Y:S02]  /*0220*/  R2UR UR4, R16 ;  /* 0x00000000100472ca */ /* 0x000fe400000e0000 */
[----:B------:R-:W-:-:S13]  /*0230*/  R2UR UR5, R17 ;  /* 0x00000000110572ca */ /* 0x000fda00000e0000 */
[----:B------:R-:W2:Y:S02]  /*0240*/  LDG.E R0, desc[UR4][R2.64+0x4] ;  /* 0x0000040402007981 */ /* 0x000ea4000c1e1900 */
[----:B--2---:R-:W-:-:S13]  /*0250*/  ISETP.NE.AND P0, PT, R0, RZ, PT ;  /* 0x000000ff0000720c */ /* 0x004fda0003f05270 */
[----:B------:R-:W-:Y:S05]  /*0260*/  @P0 EXIT ;  /* 0x000000000000094d */ /* 0x000fea0003800000 */
[----:B------:R-:W-:Y:S02]  /*0270*/  R2UR UR4, R16 ;  /* 0x00000000100472ca */ /* 0x000fe400000e0000 */
[----:B------:R-:W-:-:S13]  /*0280*/  R2UR UR5, R17 ;  /* 0x00000000110572ca */ /* 0x000fda00000e0000 */
[----:B------:R-:W2:Y:S02]  /*0290*/  LDG.E R0, desc[UR4][R2.64+0xc] ;  /* 0x00000c0402007981 */ /* 0x000ea4000c1e1900 */
[----:B--2---:R-:W-:-:S13]  /*02a0*/  ISETP.NE.AND P0, PT, R0, 0x1, PT ;  /* 0x000000010000780c */ /* 0x004fda0003f05270 */
[----:B------:R-:W-:Y:S05]  /*02b0*/  @P0 EXIT ;  /* 0x000000000000094d */ /* 0x000fea0003800000 */
[----:B------:R-:W-:Y:S02]  /*02c0*/  R2UR UR4, R16 ;  /* 0x00000000100472ca */ /* 0x000fe400000e0000 */
[----:B------:R-:W-:-:S13]  /*02d0*/  R2UR UR5, R17 ;  /* 0x00000000110572ca */ /* 0x000fda00000e0000 */
[----:B------:R-:W2:Y:S02]  /*02e0*/  LDG.E R0, desc[UR4][R2.64+0x8] ;  /* 0x0000080402007981 */ /* 0x000ea4000c1e1900 */
[----:B--2---:R-:W-:-:S13]  /*02f0*/  ISETP.NE.AND P0, PT, R0, 0x1, PT ;  /* 0x000000010000780c */ /* 0x004fda0003f05270 */
[----:B------:R-:W-:Y:S05]  /*0300*/  @P0 EXIT ;  /* 0x000000000000094d */ /* 0x000fea0003800000 */
[C---:B------:R-:W-:Y:S01]  /*0310*/  R2UR UR4, R16.reuse ;  /* 0x00000000100472ca */ /* 0x040fe200000e0000 */
[----:B------:R-:W-:Y:S01]  /*0320*/  IMAD.MOV.U32 R5, RZ, RZ, 0x1 ;  /* 0x00000001ff057424 */ /* 0x000fe200078e00ff */
[C---:B------:R-:W-:Y:S02]  /*0330*/  R2UR UR5, R17.reuse ;  /* 0x00000000110572ca */ /* 0x040fe400000e0000 */
[C---:B------:R-:W-:Y:S02]  /*0340*/  R2UR UR6, R16.reuse ;  /* 0x00000000100672ca */ /* 0x040fe400000e0000 */
[C---:B------:R-:W-:Y:S02]  /*0350*/  R2UR UR7, R17.reuse ;  /* 0x00000000110772ca */ /* 0x040fe400000e0000 */
[----:B------:R-:W-:Y:S02]  /*0360*/  R2UR UR8, R16 ;  /* 0x00000000100872ca */ /* 0x000fe400000e0000 */
[----:B------:R-:W-:-:S02]  /*0370*/  R2UR UR9, R17 ;  /* 0x00000000110972ca */ /* 0x000fc400000e0000 */
[----:B------:R-:W-:Y:S02]  /*0380*/  R2UR UR10, R16 ;  /* 0x00000000100a72ca */ /* 0x000fe400000e0000 */
[----:B------:R-:W-:Y:S01]  /*0390*/  R2UR UR11, R17 ;  /* 0x00000000110b72ca */ /* 0x000fe200000e0000 */
[----:B------:R-:W-:Y:S04]  /*03a0*/  STG.E desc[UR4][R2.64], R5 ;  /* 0x0000000502007986 */ /* 0x000fe8000c101904 */
[----:B------:R-:W-:Y:S04]  /*03b0*/  STG.E desc[UR6][R2.64+0x4], R5 ;  /* 0x0000040502007986 */ /* 0x000fe8000c101906 */
[----:B------:R-:W-:Y:S04]  /*03c0*/  STG.E desc[UR8][R2.64+0x8], RZ ;  /* 0x000008ff02007986 */ /* 0x000fe8000c101908 */
[----:B------:R-:W-:Y:S01]  /*03d0*/  STG.E desc[UR10][R2.64+0xc], RZ ;  /* 0x00000cff02007986 */ /* 0x000fe2000c10190a */
[----:B------:R-:W-:Y:S05]  /*03e0*/  EXIT ;  /* 0x000000000000794d */ /* 0x000fea0003800000 */
.L_x_4:
        /* <DEDUP_REMOVED lines=13> */
[----:B--2---:R-:W-:-:S13]  /*04c0*/  ISETP.NE.AND P0, PT, R0, RZ, PT ;  /* 0x000000ff0000720c */ /* 0x004fda0003f05270 */
        /* <DEDUP_REMOVED lines=15> */
.L_x_5:
        /* <DEDUP_REMOVED lines=12> */
.L_x_7:


//--------------------- .nv.global.init           --------------------------
	.section	.nv.global.init,"aw",@progbits
.nv.global.init:
	.type		$str,@object
	.size		$str,($str$1 - $str)
$str:
        /*0000*/ 	.byte	0x68, 0x6f, 0x0a, 0x00
	.type		$str$1,@object
	.size		$str$1,(.L_1 - $str$1)
$str$1:
        /*0004*/ 	.byte	0x6c, 0x61, 0x0a, 0x00
.L_1:


//--------------------- .nv.shared.reserved.0     --------------------------
	.section	.nv.shared.reserved.0,"aw",@nobits
	.weak		__nv_reservedSMEM_offset_0_alias
	.size		__nv_reservedSMEM_offset_0_alias, 0, 64
	.other		__nv_reservedSMEM_offset_0_alias,@"STO_CUDA_RESERVED_SHARED STV_DEFAULT"
__nv_reservedSMEM_offset_0_alias:
	.zero		0
	.zero		64


//--------------------- .nv.constant0._Z20collision_kernel_SoA3SoAi --------------------------
	.section	.nv.constant0._Z20collision_kernel_SoA3SoAi,"a",@progbits
	.sectionflags	@""
	.align	4
.nv.constant0._Z20collision_kernel_SoA3SoAi:
	.zero		932


//--------------------- .nv.constant0._Z20collision_kernel_AoSPii --------------------------
	.section	.nv.constant0._Z20collision_kernel_AoSPii,"a",@progbits
	.sectionflags	@""
	.align	4
.nv.constant0._Z20collision_kernel_AoSPii:
	.zero		908


//--------------------- SYMBOLS --------------------------

	.type		.nv.reservedSmem.offset0,@object
	.size		.nv.reservedSmem.offset0,0x4
	.type		vprintf,@function
